	.headerflags	@"EF_CUDA_TEXMODE_UNIFIED EF_CUDA_64BIT_ADDRESS EF_CUDA_ACCELERATORS EF_CUDA_SM90 EF_CUDA_VIRTUAL_SM(EF_CUDA_SM90)"
	.elftype	@"ET_EXEC"


//--------------------- .nv.info                  --------------------------
	.section	.nv.info,"",@"SHT_CUDA_INFO"
	.align	4


	//----- nvinfo : EIATTR_REGCOUNT
	.align		4
        /*0000*/ 	.byte	0x04, 0x2f
        /*0002*/ 	.short	(.L_3 - .L_2)
	.align		4
.L_2:
        /*0004*/ 	.word	index@(triton_poi_fused__native_batch_norm_legit_no_training_cat_relu_38)
        /*0008*/ 	.word	0x00000020


	//----- nvinfo : EIATTR_MIN_STACK_SIZE
	.align		4
.L_3:
        /*000c*/ 	.byte	0x04, 0x12
        /*000e*/ 	.short	(.L_5 - .L_4)
	.align		4
.L_4:
        /*0010*/ 	.word	index@(triton_poi_fused__native_batch_norm_legit_no_training_cat_relu_38)
        /*0014*/ 	.word	0x00000000


	//----- nvinfo : EIATTR_FRAME_SIZE
	.align		4
.L_5:
        /*0018*/ 	.byte	0x04, 0x11
        /*001a*/ 	.short	(.L_7 - .L_6)
	.align		4
.L_6:
        /*001c*/ 	.word	index@(triton_poi_fused__native_batch_norm_legit_no_training_cat_relu_38)
        /*0020*/ 	.word	0x00000000


	//----- nvinfo : EIATTR_MIN_STACK_SIZE
	.align		4
.L_7:
        /*0024*/ 	.byte	0x04, 0x12
        /*0026*/ 	.short	(.L_9 - .L_8)
	.align		4
.L_8:
        /*0028*/ 	.word	index@(triton_poi_fused__native_batch_norm_legit_no_training_cat_relu_38)
        /*002c*/ 	.word	0x00000000
.L_9:


//--------------------- .nv.info.triton_poi_fused__native_batch_norm_legit_no_training_cat_relu_38 --------------------------
	.section	.nv.info.triton_poi_fused__native_batch_norm_legit_no_training_cat_relu_38,"",@"SHT_CUDA_INFO"
	.sectionflags	@""
	.align	4


	//----- nvinfo : EIATTR_CUDA_API_VERSION
	.align		4
        /*0000*/ 	.byte	0x04, 0x37
        /*0002*/ 	.short	(.L_11 - .L_10)
.L_10:
        /*0004*/ 	.word	0x0000007c


	//----- nvinfo : EIATTR_KPARAM_INFO
	.align		4
.L_11:
        /*0008*/ 	.byte	0x04, 0x17
        /*000a*/ 	.short	(.L_13 - .L_12)
.L_12:
        /*000c*/ 	.word	0x00000000
        /*0010*/ 	.short	0x0008
        /*0012*/ 	.short	0x0040
        /*0014*/ 	.byte	0x00, 0xf0, 0x11, 0x00


	//----- nvinfo : EIATTR_KPARAM_INFO
	.align		4
.L_13:
        /*0018*/ 	.byte	0x04, 0x17
        /*001a*/ 	.short	(.L_15 - .L_14)
.L_14:
        /*001c*/ 	.word	0x00000000
        /*0020*/ 	.short	0x0007
        /*0022*/ 	.short	0x0038
        /*0024*/ 	.byte	0x00, 0xf4, 0x21, 0x00


	//----- nvinfo : EIATTR_KPARAM_INFO
	.align		4
.L_15:
        /*0028*/ 	.byte	0x04, 0x17
        /*002a*/ 	.short	(.L_17 - .L_16)
.L_16:
        /*002c*/ 	.word	0x00000000
        /*0030*/ 	.short	0x0006
        /*0032*/ 	.short	0x0030
        /*0034*/ 	.byte	0x00, 0xf4, 0x21, 0x00


	//----- nvinfo : EIATTR_KPARAM_INFO
	.align		4
.L_17:
        /*0038*/ 	.byte	0x04, 0x17
        /*003a*/ 	.short	(.L_19 - .L_18)
.L_18:
        /*003c*/ 	.word	0x00000000
        /*0040*/ 	.short	0x0005
        /*0042*/ 	.short	0x0028
        /*0044*/ 	.byte	0x00, 0xf4, 0x21, 0x00


	//----- nvinfo : EIATTR_KPARAM_INFO
	.align		4
.L_19:
        /*0048*/ 	.byte	0x04, 0x17
        /*004a*/ 	.short	(.L_21 - .L_20)
.L_20:
        /*004c*/ 	.word	0x00000000
        /*0050*/ 	.short	0x0004
        /*0052*/ 	.short	0x0020
        /*0054*/ 	.byte	0x00, 0xf4, 0x21, 0x00


	//----- nvinfo : EIATTR_KPARAM_INFO
	.align		4
.L_21:
        /*0058*/ 	.byte	0x04, 0x17
        /*005a*/ 	.short	(.L_23 - .L_22)
.L_22:
        /*005c*/ 	.word	0x00000000
        /*0060*/ 	.short	0x0003
        /*0062*/ 	.short	0x0018
        /*0064*/ 	.byte	0x00, 0xf4, 0x21, 0x00


	//----- nvinfo : EIATTR_KPARAM_INFO
	.align		4
.L_23:
        /*0068*/ 	.byte	0x04, 0x17
        /*006a*/ 	.short	(.L_25 - .L_24)
.L_24:
        /*006c*/ 	.word	0x00000000
        /*0070*/ 	.short	0x0002
        /*0072*/ 	.short	0x0010
        /*0074*/ 	.byte	0x00, 0xf4, 0x21, 0x00


	//----- nvinfo : EIATTR_KPARAM_INFO
	.align		4
.L_25:
        /*0078*/ 	.byte	0x04, 0x17
        /*007a*/ 	.short	(.L_27 - .L_26)
.L_26:
        /*007c*/ 	.word	0x00000000
        /*0080*/ 	.short	0x0001
        /*0082*/ 	.short	0x0008
        /*0084*/ 	.byte	0x00, 0xf4, 0x21, 0x00


	//----- nvinfo : EIATTR_KPARAM_INFO
	.align		4
.L_27:
        /*0088*/ 	.byte	0x04, 0x17
        /*008a*/ 	.short	(.L_29 - .L_28)
.L_28:
        /*008c*/ 	.word	0x00000000
        /*0090*/ 	.short	0x0000
        /*0092*/ 	.short	0x0000
        /*0094*/ 	.byte	0x00, 0xf4, 0x21, 0x00


	//----- nvinfo : EIATTR_SPARSE_MMA_MASK
	.align		4
.L_29:
        /*0098*/ 	.byte	0x03, 0x50
        /*009a*/ 	.short	0x0000


	//----- nvinfo : EIATTR_MAXREG_COUNT
	.align		4
        /*009c*/ 	.byte	0x03, 0x1b
        /*009e*/ 	.short	0x00ff


	//----- nvinfo : EIATTR_EXIT_INSTR_OFFSETS
	.align		4
        /*00a0*/ 	.byte	0x04, 0x1c
        /*00a2*/ 	.short	(.L_31 - .L_30)


	//   ....[0]....
.L_30:
        /*00a4*/ 	.word	0x00000990


	//   ....[1]....
        /*00a8*/ 	.word	0x000009b0


	//----- nvinfo : EIATTR_REQNTID
	.align		4
.L_31:
        /*00ac*/ 	.byte	0x04, 0x10
        /*00ae*/ 	.short	(.L_33 - .L_32)
.L_32:
        /*00b0*/ 	.word	0x00000080
        /*00b4*/ 	.word	0x00000001
        /*00b8*/ 	.word	0x00000001


	//----- nvinfo : EIATTR_CBANK_PARAM_SIZE
	.align		4
.L_33:
        /*00bc*/ 	.byte	0x03, 0x19
        /*00be*/ 	.short	0x0044


	//----- nvinfo : EIATTR_PARAM_CBANK
	.align		4
        /*00c0*/ 	.byte	0x04, 0x0a
        /*00c2*/ 	.short	(.L_35 - .L_34)
	.align		4
.L_34:
        /*00c4*/ 	.word	index@(.nv.constant0.triton_poi_fused__native_batch_norm_legit_no_training_cat_relu_38)
        /*00c8*/ 	.short	0x0210
        /*00ca*/ 	.short	0x0044


	//----- nvinfo : EIATTR_SW_WAR
	.align		4
.L_35:
        /*00cc*/ 	.byte	0x04, 0x36
        /*00ce*/ 	.short	(.L_37 - .L_36)
.L_36:
        /*00d0*/ 	.word	0x00000008
.L_37:


//--------------------- .nv.callgraph             --------------------------
	.section	.nv.callgraph,"",@"SHT_CUDA_CALLGRAPH"
	.align	4
	.sectionentsize	8
	.align		4
        /*0000*/ 	.word	0x00000000
	.align		4
        /*0004*/ 	.word	0xffffffff
	.align		4
        /*0008*/ 	.word	0x00000000
	.align		4
        /*000c*/ 	.word	0xfffffffe
	.align		4
        /*0010*/ 	.word	0x00000000
	.align		4
        /*0014*/ 	.word	0xfffffffd
	.align		4
        /*0018*/ 	.word	0x00000000
	.align		4
        /*001c*/ 	.word	0xfffffffc


//--------------------- .nv.constant4             --------------------------
	.section	.nv.constant4,"a",@progbits
	.align	8
	.align		8
.nv.constant4:
        /*0000*/ 	.dword	_$_str
	.align		8
        /*0008*/ 	.dword	_$_str_$_2


//--------------------- .text.triton_poi_fused__native_batch_norm_legit_no_training_cat_relu_38 --------------------------
	.section	.text.triton_poi_fused__native_batch_norm_legit_no_training_cat_relu_38,"ax",@progbits
	.align	128
        .global         triton_poi_fused__native_batch_norm_legit_no_training_cat_relu_38
        .type           triton_poi_fused__native_batch_norm_legit_no_training_cat_relu_38,@function
        .size           triton_poi_fused__native_batch_norm_legit_no_training_cat_relu_38,(.L_x_1 - triton_poi_fused__native_batch_norm_legit_no_training_cat_relu_38)
        .other          triton_poi_fused__native_batch_norm_legit_no_training_cat_relu_38,@"STO_CUDA_ENTRY STV_DEFAULT"
triton_poi_fused__native_batch_norm_legit_no_training_cat_relu_38:
.text.triton_poi_fused__native_batch_norm_legit_no_training_cat_relu_38:
[----:B------:R-:W0:Y:S01]  /*0000*/  LDC R1, c[0x0][0x28] ;  /* 0x00000a00ff017b82 */ /* 0x000e220000000800 */
[----:B------:R-:W1:Y:S07]  /*0010*/  S2R R0, SR_TID.X ;  /* 0x0000000000007919 */ /* 0x000e6e0000002100 */
[----:B------:R-:W2:Y:S01]  /*0020*/  LDC.64 R2, c[0x0][0x228] ;  /* 0x00008a00ff027b82 */ /* 0x000ea20000000a00 */
[----:B------:R-:W-:Y:S01]  /*0030*/  ULDC.64 UR4, c[0x0][0x208] ;  /* 0x0000820000047ab9 */ /* 0x000fe20000000a00 */
[----:B------:R-:W3:Y:S01]  /*0040*/  S2R R5, SR_CTAID.X ;  /* 0x0000000000057919 */ /* 0x000ee20000002500 */
[----:B------:R-:W-:Y:S01]  /*0050*/  IMAD.MOV.U32 R8, RZ, RZ, RZ ;  /* 0x000000ffff087224 */ /* 0x000fe200078e00ff */
[----:B------:R-:W-:-:S04]  /*0060*/  ULDC.64 UR6, c[0x0][0x218] ;  /* 0x0000860000067ab9 */ /* 0x000fc80000000a00 */
[----:B------:R-:W4:Y:S08]  /*0070*/  LDC.64 R12, c[0x0][0x220] ;  /* 0x00008800ff0c7b82 */ /* 0x000f300000000a00 */
[----:B------:R-:W5:Y:S01]  /*0080*/  LDC.64 R28, c[0x0][0x210] ;  /* 0x00008400ff1c7b82 */ /* 0x000f620000000a00 */
[----:B------:R-:W-:-:S07]  /*0090*/  IMAD.MOV.U32 R21, RZ, RZ, RZ ;  /* 0x000000ffff157224 */ /* 0x000fce00078e00ff */
[----:B------:R-:W4:Y:S01]  /*00a0*/  LDC.64 R26, c[0x0][0x238] ;  /* 0x00008e00ff1a7b82 */ /* 0x000f220000000a00 */
[----:B-1----:R-:W-:-:S05]  /*00b0*/  IMAD.SHL.U32 R0, R0, 0x4, RZ ;  /* 0x0000000400007824 */ /* 0x002fca00078e00ff */
[----:B------:R-:W-:-:S05]  /*00c0*/  LOP3.LUT R0, R0, 0x1fc, RZ, 0xc0, !PT ;  /* 0x000001fc00007812 */ /* 0x000fca00078ec0ff */
[----:B---3--:R-:W-:-:S05]  /*00d0*/  IMAD R5, R5, 0x200, R0 ;  /* 0x0000020005057824 */ /* 0x008fca00078e0200 */
[----:B------:R-:W-:Y:S02]  /*00e0*/  SHF.R.S32.HI R0, RZ, 0x1f, R5 ;  /* 0x0000001fff007819 */ /* 0x000fe40000011405 */
[----:B------:R-:W-:Y:S02]  /*00f0*/  ISETP.GE.AND P0, PT, R5, 0xa800, PT ;  /* 0x0000a8000500780c */ /* 0x000fe40003f06270 */
[----:B------:R-:W-:-:S04]  /*0100*/  LEA.HI R0, R0, R5, RZ, 0x4 ;  /* 0x0000000500007211 */ /* 0x000fc800078f20ff */
[----:B------:R-:W-:-:S05]  /*0110*/  SHF.R.S32.HI R11, RZ, 0x4, R0 ;  /* 0x00000004ff0b7819 */ /* 0x000fca0000011400 */
[----:B------:R-:W-:-:S05]  /*0120*/  IMAD.HI R4, R11, 0x30c30c31, RZ ;  /* 0x30c30c310b047827 */ /* 0x000fca00078e02ff */
[----:B------:R-:W-:-:S04]  /*0130*/  SHF.R.U32.HI R7, RZ, 0x1f, R4 ;  /* 0x0000001fff077819 */ /* 0x000fc80000011604 */
[----:B------:R-:W-:Y:S02]  /*0140*/  LEA.HI.SX32 R4, R4, R7, 0x19 ;  /* 0x0000000704047211 */ /* 0x000fe400078fcaff */
[----:B------:R-:W-:-:S03]  /*0150*/  CS2R R6, SRZ ;  /* 0x0000000000067805 */ /* 0x000fc6000001ff00 */
[----:B------:R-:W-:Y:S02]  /*0160*/  IMAD R11, R4, -0x2a0, R11 ;  /* 0xfffffd60040b7824 */ /* 0x000fe400078e020b */
[----:B------:R-:W-:Y:S02]  /*0170*/  IMAD.MOV.U32 R4, RZ, RZ, RZ ;  /* 0x000000ffff047224 */ /* 0x000fe400078e00ff */
[----:B--2---:R-:W-:-:S05]  /*0180*/  IMAD.WIDE R2, R11, 0x4, R2 ;  /* 0x000000040b027825 */ /* 0x004fca00078e0202 */
[----:B------:R-:W2:Y:S04]  /*0190*/  @!P0 LDG.E.EL R7, desc[UR4][R2.64] ;  /* 0x0000000402078981 */ /* 0x000ea8000c2e1900 */
[----:B------:R-:W3:Y:S04]  /*01a0*/  @!P0 LDG.E.EL R4, desc[UR4][R2.64] ;  /* 0x0000000402048981 */ /* 0x000ee8000c2e1900 */
[----:B------:R-:W5:Y:S04]  /*01b0*/  @!P0 LDG.E.EL R8, desc[UR4][R2.64] ;  /* 0x0000000402088981 */ /* 0x000f68000c2e1900 */
[----:B------:R1:W5:Y:S01]  /*01c0*/  @!P0 LDG.E.EL R6, desc[UR4][R2.64] ;  /* 0x0000000402068981 */ /* 0x000362000c2e1900 */
[----:B------:R-:W-:Y:S01]  /*01d0*/  LOP3.LUT R0, R0, 0xfffffff0, RZ, 0xc0, !PT ;  /* 0xfffffff000007812 */ /* 0x000fe200078ec0ff */
[----:B-1----:R-:W-:-:S05]  /*01e0*/  IMAD.HI R2, R5, 0x30c30c31, RZ ;  /* 0x30c30c3105027827 */ /* 0x002fca00078e02ff */
[----:B------:R-:W-:Y:S02]  /*01f0*/  SHF.R.U32.HI R3, RZ, 0x1f, R2 ;  /* 0x0000001fff037819 */ /* 0x000fe40000011602 */
[C---:B------:R-:W-:Y:S01]  /*0200*/  SHF.L.U32 R9, R11.reuse, 0x4, RZ ;  /* 0x000000040b097819 */ /* 0x040fe200000006ff */
[----:B----4-:R-:W-:-:S05]  /*0210*/  IMAD.WIDE R12, R11, 0x4, R12 ;  /* 0x000000040b0c7825 */ /* 0x010fca00078e020c */
[----:B------:R-:W4:Y:S01]  /*0220*/  @!P0 LDG.E.EL R21, desc[UR4][R12.64] ;  /* 0x000000040c158981 */ /* 0x000f22000c2e1900 */
[----:B0-----:R-:W-:Y:S01]  /*0230*/  IMAD.WIDE R26, R11, 0x4, R26 ;  /* 0x000000040b1a7825 */ /* 0x001fe200078e021a */
[----:B------:R-:W-:-:S03]  /*0240*/  HFMA2.MMA R23, -RZ, RZ, 0, 0 ;  /* 0x00000000ff177435 */ /* 0x000fc600000001ff */
[----:B--2---:R-:W-:-:S04]  /*0250*/  FADD R7, R7, 9.9999997473787516356e-06 ;  /* 0x3727c5ac07077421 */ /* 0x004fc80000000000 */
[----:B------:R-:W0:Y:S01]  /*0260*/  MUFU.SQRT R20, R7 ;  /* 0x0000000700147308 */ /* 0x000e220000002000 */
[----:B---3--:R-:W-:-:S07]  /*0270*/  FADD R4, R4, 9.9999997473787516356e-06 ;  /* 0x3727c5ac04047421 */ /* 0x008fce0000000000 */
[----:B------:R-:W1:Y:S01]  /*0280*/  MUFU.SQRT R24, R4 ;  /* 0x0000000400187308 */ /* 0x000e620000002000 */
[----:B-----5:R-:W-:Y:S01]  /*0290*/  FADD R8, R8, 9.9999997473787516356e-06 ;  /* 0x3727c5ac08087421 */ /* 0x020fe20000000000 */
[C---:B0-----:R-:W-:Y:S02]  /*02a0*/  FSETP.GT.AND P6, PT, R20.reuse, 8.50705917302346158658e+37, PT ;  /* 0x7e8000001400780b */ /* 0x041fe40003fc4000 */
[----:B------:R-:W-:-:S04]  /*02b0*/  FSETP.GEU.AND P2, PT, R20, 1.175494350822287508e-38, PT ;  /* 0x008000001400780b */ /* 0x000fc80003f4e000 */
[----:B------:R0:W2:Y:S01]  /*02c0*/  MUFU.SQRT R22, R8 ;  /* 0x0000000800167308 */ /* 0x0000a20000002000 */
[C---:B-1----:R-:W-:Y:S02]  /*02d0*/  FSETP.GT.AND P5, PT, R24.reuse, 8.50705917302346158658e+37, PT ;  /* 0x7e8000001800780b */ /* 0x042fe40003fa4000 */
[----:B------:R-:W-:-:S04]  /*02e0*/  FSETP.GEU.AND P3, PT, R24, 1.175494350822287508e-38, PT ;  /* 0x008000001800780b */ /* 0x000fc80003f6e000 */
[----:B------:R-:W-:Y:S01]  /*02f0*/  @P6 FMUL R20, R20, 0.25 ;  /* 0x3e80000014146820 */ /* 0x000fe20000400000 */
[----:B------:R-:W-:Y:S01]  /*0300*/  FADD R10, R6, 9.9999997473787516356e-06 ;  /* 0x3727c5ac060a7421 */ /* 0x000fe20000000000 */
[----:B0-----:R-:W-:Y:S02]  /*0310*/  LEA.HI.SX32 R8, R2, R3, 0x15 ;  /* 0x0000000302087211 */ /* 0x001fe400078faaff */
[----:B------:R-:W-:Y:S01]  /*0320*/  @!P2 FMUL R20, R20, 16777216 ;  /* 0x4b8000001414a820 */ /* 0x000fe20000400000 */
[----:B------:R-:W-:Y:S01]  /*0330*/  IMAD.IADD R6, R5, 0x1, -R0 ;  /* 0x0000000105067824 */ /* 0x000fe200078e0a00 */
[----:B--2---:R-:W-:Y:S01]  /*0340*/  FSETP.GT.AND P4, PT, R22, 8.50705917302346158658e+37, PT ;  /* 0x7e8000001600780b */ /* 0x004fe20003f84000 */
[----:B------:R-:W0:Y:S01]  /*0350*/  MUFU.SQRT R0, R10 ;  /* 0x0000000a00007308 */ /* 0x000e220000002000 */
[----:B------:R-:W-:Y:S01]  /*0360*/  @P5 FMUL R24, R24, 0.25 ;  /* 0x3e80000018185820 */ /* 0x000fe20000400000 */
[----:B------:R-:W-:Y:S01]  /*0370*/  IMAD R7, R8, -0x2a00, R5 ;  /* 0xffffd60008077824 */ /* 0x000fe200078e0205 */
[----:B------:R-:W-:Y:S01]  /*0380*/  FSETP.GEU.AND P1, PT, R22, 1.175494350822287508e-38, PT ;  /* 0x008000001600780b */ /* 0x000fe20003f2e000 */
[----:B------:R-:W-:-:S02]  /*0390*/  IMAD.MOV.U32 R4, RZ, RZ, 0x3e800000 ;  /* 0x3e800000ff047424 */ /* 0x000fc400078e00ff */
[----:B------:R-:W-:Y:S01]  /*03a0*/  @!P3 FMUL R24, R24, 16777216 ;  /* 0x4b8000001818b820 */ /* 0x000fe20000400000 */
[----:B------:R-:W1:Y:S01]  /*03b0*/  LDC.64 R2, c[0x0][0x230] ;  /* 0x00008c00ff027b82 */ /* 0x000e620000000a00 */
[----:B------:R-:W2:Y:S01]  /*03c0*/  MUFU.RCP R20, R20 ;  /* 0x0000001400147308 */ /* 0x000ea20000001000 */
[C---:B------:R-:W-:Y:S02]  /*03d0*/  IMAD R7, R8.reuse, 0x2800, R7 ;  /* 0x0000280008077824 */ /* 0x040fe400078e0207 */
[----:B------:R-:W-:Y:S01]  /*03e0*/  IMAD.SHL.U32 R8, R8, 0x200, RZ ;  /* 0x0000020008087824 */ /* 0x000fe200078e00ff */
[C---:B------:R-:W-:Y:S02]  /*03f0*/  FSEL R15, R4.reuse, 1, P5 ;  /* 0x3f800000040f7808 */ /* 0x040fe40002800000 */
[----:B------:R-:W-:Y:S02]  /*0400*/  FSEL R17, R4, 1, P6 ;  /* 0x3f80000004117808 */ /* 0x000fe40003000000 */
[----:B------:R-:W3:Y:S01]  /*0410*/  MUFU.RCP R24, R24 ;  /* 0x0000001800187308 */ /* 0x000ee20000001000 */
[--C-:B------:R-:W-:Y:S01]  /*0420*/  SHF.R.S32.HI R14, RZ, 0x1f, R8.reuse ;  /* 0x0000001fff0e7819 */ /* 0x100fe20000011408 */
[----:B------:R-:W-:Y:S01]  /*0430*/  @P4 FMUL R22, R22, 0.25 ;  /* 0x3e80000016164820 */ /* 0x000fe20000400000 */
[----:B------:R-:W-:Y:S01]  /*0440*/  IADD3 R8, P5, P6, R9, R6, R8 ;  /* 0x0000000609087210 */ /* 0x000fe20007ebe008 */
[----:B------:R-:W-:Y:S01]  /*0450*/  @!P3 FMUL R15, R15, 16777216 ;  /* 0x4b8000000f0fb820 */ /* 0x000fe20000400000 */
[----:B------:R-:W-:Y:S01]  /*0460*/  FSEL R19, R4, 1, P4 ;  /* 0x3f80000004137808 */ /* 0x000fe20002000000 */
[----:B------:R-:W-:Y:S01]  /*0470*/  @!P2 FMUL R17, R17, 16777216 ;  /* 0x4b8000001111a820 */ /* 0x000fe20000400000 */
[----:B------:R-:W-:-:S02]  /*0480*/  SHF.R.S32.HI R6, RZ, 0x1f, R6 ;  /* 0x0000001fff067819 */ /* 0x000fc40000011406 */
[----:B------:R-:W-:Y:S02]  /*0490*/  SHF.R.S32.HI R9, RZ, 0x1f, R9 ;  /* 0x0000001fff097819 */ /* 0x000fe40000011409 */
[----:B0-----:R-:W-:Y:S02]  /*04a0*/  FSETP.GT.AND P2, PT, R0, 8.50705917302346158658e+37, PT ;  /* 0x7e8000000000780b */ /* 0x001fe40003f44000 */
[----:B------:R-:W-:Y:S01]  /*04b0*/  ISETP.GE.AND P3, PT, R11, 0x280, PT ;  /* 0x000002800b00780c */ /* 0x000fe20003f66270 */
[----:B------:R-:W-:Y:S01]  /*04c0*/  @!P1 FMUL R22, R22, 16777216 ;  /* 0x4b80000016169820 */ /* 0x000fe20000400000 */
[----:B------:R-:W-:Y:S01]  /*04d0*/  @!P1 FMUL R19, R19, 16777216 ;  /* 0x4b80000013139820 */ /* 0x000fe20000400000 */
[----:B------:R-:W-:Y:S01]  /*04e0*/  IADD3.X R9, R9, R6, R14, P5, P6 ;  /* 0x0000000609097210 */ /* 0x000fe20002fec40e */
[----:B--2---:R-:W-:Y:S01]  /*04f0*/  FMUL R20, R20, R17 ;  /* 0x0000001114147220 */ /* 0x004fe20000400000 */
[----:B------:R-:W-:Y:S02]  /*0500*/  CS2R R16, SRZ ;  /* 0x0000000000107805 */ /* 0x000fe4000001ff00 */
[----:B------:R-:W-:Y:S01]  /*0510*/  FSETP.GEU.AND P4, PT, R0, 1.175494350822287508e-38, PT ;  /* 0x008000000000780b */ /* 0x000fe20003f8e000 */
[----:B------:R-:W-:Y:S01]  /*0520*/  IMAD.MOV.U32 R6, RZ, RZ, RZ ;  /* 0x000000ffff067224 */ /* 0x000fe200078e00ff */
[----:B------:R-:W-:Y:S01]  /*0530*/  ISETP.LT.AND P1, PT, R5, 0xa800, !P3 ;  /* 0x0000a8000500780c */ /* 0x000fe20005f21270 */
[----:B---3--:R-:W-:Y:S01]  /*0540*/  FMUL R24, R24, R15 ;  /* 0x0000000f18187220 */ /* 0x008fe20000400000 */
[----:B------:R-:W-:Y:S01]  /*0550*/  CS2R R14, SRZ ;  /* 0x00000000000e7805 */ /* 0x000fe2000001ff00 */
[----:B------:R-:W2:Y:S01]  /*0560*/  @!P0 LDG.E.EL R16, desc[UR4][R12.64] ;  /* 0x000000040c108981 */ /* 0x000ea2000c2e1900 */
[----:B------:R-:W-:Y:S01]  /*0570*/  IMAD.WIDE R28, R7, 0x4, R28 ;  /* 0x00000004071c7825 */ /* 0x000fe200078e021c */
[----:B------:R-:W-:-:S02]  /*0580*/  FSEL R4, R4, 1, P2 ;  /* 0x3f80000004047808 */ /* 0x000fc40001000000 */
[----:B------:R-:W3:Y:S01]  /*0590*/  @!P0 LDG.E.EL R17, desc[UR4][R12.64] ;  /* 0x000000040c118981 */ /* 0x000ee2000c2e1900 */
[----:B------:R-:W-:-:S03]  /*05a0*/  @P2 FMUL R0, R0, 0.25 ;  /* 0x3e80000000002820 */ /* 0x000fc60000400000 */
[----:B------:R0:W5:Y:S01]  /*05b0*/  @!P0 LDG.E.EL R6, desc[UR4][R12.64] ;  /* 0x000000040c068981 */ /* 0x000162000c2e1900 */
[C---:B------:R-:W-:Y:S01]  /*05c0*/  ISETP.GT.AND P2, PT, R11.reuse, 0x27f, !P0 ;  /* 0x0000027f0b00780c */ /* 0x040fe20004744270 */
[----:B------:R-:W-:Y:S01]  /*05d0*/  @!P4 FMUL R0, R0, 16777216 ;  /* 0x4b8000000000c820 */ /* 0x000fe20000400000 */
[----:B------:R-:W-:Y:S01]  /*05e0*/  @!P4 FMUL R4, R4, 16777216 ;  /* 0x4b8000000404c820 */ /* 0x000fe20000400000 */
[----:B0-----:R-:W-:Y:S01]  /*05f0*/  CS2R R12, SRZ ;  /* 0x00000000000c7805 */ /* 0x001fe2000001ff00 */
[----:B-1----:R-:W-:-:S05]  /*0600*/  IMAD.WIDE R2, R11, 0x4, R2 ;  /* 0x000000040b027825 */ /* 0x002fca00078e0202 */
[----:B------:R0:W2:Y:S01]  /*0610*/  @P1 LDG.E.128 R12, desc[UR4][R28.64] ;  /* 0x000000041c0c1981 */ /* 0x0000a2000c1e1d00 */
[----:B------:R-:W-:Y:S01]  /*0620*/  CS2R R10, SRZ ;  /* 0x00000000000a7805 */ /* 0x000fe2000001ff00 */
[----:B------:R-:W1:Y:S01]  /*0630*/  MUFU.RCP R22, R22 ;  /* 0x0000001600167308 */ /* 0x000e620000001000 */
[----:B------:R-:W-:Y:S01]  /*0640*/  IMAD.MOV.U32 R7, RZ, RZ, RZ ;  /* 0x000000ffff077224 */ /* 0x000fe200078e00ff */
[----:B------:R-:W3:Y:S05]  /*0650*/  @!P0 LDG.E.EL R23, desc[UR4][R2.64] ;  /* 0x0000000402178981 */ /* 0x000eea000c2e1900 */
[----:B------:R-:W3:Y:S01]  /*0660*/  @!P0 LDG.E.EL R7, desc[UR4][R2.64] ;  /* 0x0000000402078981 */ /* 0x000ee2000c2e1900 */
[----:B0-----:R-:W-:-:S04]  /*0670*/  LEA R28, P4, R8, UR6, 0x2 ;  /* 0x00000006081c7c11 */ /* 0x001fc8000f8810ff */
[----:B------:R-:W-:Y:S02]  /*0680*/  LEA.HI.X R29, R8, UR7, R9, 0x2, P4 ;  /* 0x00000007081d7c11 */ /* 0x000fe4000a0f1409 */
[----:B------:R-:W-:Y:S01]  /*0690*/  CS2R R8, SRZ ;  /* 0x0000000000087805 */ /* 0x000fe2000001ff00 */
[----:B------:R0:W4:Y:S05]  /*06a0*/  MUFU.RCP R25, R0 ;  /* 0x0000000000197308 */ /* 0x00012a0000001000 */
[----:B------:R-:W3:Y:S01]  /*06b0*/  @P2 LDG.E.128 R8, desc[UR4][R28.64+-0xa000] ;  /* 0xff6000041c082981 */ /* 0x000ee2000c1e1d00 */
[----:B-1----:R-:W-:Y:S01]  /*06c0*/  FMUL R22, R22, R19 ;  /* 0x0000001316167220 */ /* 0x002fe20000400000 */
[----:B------:R-:W-:Y:S01]  /*06d0*/  CS2R R18, SRZ ;  /* 0x0000000000127805 */ /* 0x000fe2000001ff00 */
[----:B0-----:R-:W-:-:S05]  /*06e0*/  IMAD.MOV.U32 R0, RZ, RZ, RZ ;  /* 0x000000ffff007224 */ /* 0x001fca00078e00ff */
[----:B------:R-:W5:Y:S01]  /*06f0*/  @!P0 LDG.E.EL R18, desc[UR4][R2.64] ;  /* 0x0000000402128981 */ /* 0x000f62000c2e1900 */
[----:B----4-:R-:W-:Y:S01]  /*0700*/  FMUL R25, R25, R4 ;  /* 0x0000000419197220 */ /* 0x010fe20000400000 */
[----:B------:R-:W-:Y:S02]  /*0710*/  IMAD.MOV.U32 R4, RZ, RZ, RZ ;  /* 0x000000ffff047224 */ /* 0x000fe400078e00ff */
[----:B------:R0:W4:Y:S04]  /*0720*/  @!P0 LDG.E.EL R19, desc[UR4][R2.64] ;  /* 0x0000000402138981 */ /* 0x000128000c2e1900 */
[----:B------:R-:W4:Y:S04]  /*0730*/  @!P0 LDG.E.EL R0, desc[UR4][R26.64] ;  /* 0x000000041a008981 */ /* 0x000f28000c2e1900 */
[----:B------:R-:W4:Y:S01]  /*0740*/  @!P0 LDG.E.EL R4, desc[UR4][R26.64] ;  /* 0x000000041a048981 */ /* 0x000f22000c2e1900 */
[----:B0-----:R-:W-:-:S06]  /*0750*/  CS2R R2, SRZ ;  /* 0x0000000000027805 */ /* 0x001fcc000001ff00 */
[----:B------:R-:W4:Y:S04]  /*0760*/  @!P0 LDG.E.EL R3, desc[UR4][R26.64] ;  /* 0x000000041a038981 */ /* 0x000f28000c2e1900 */
[----:B------:R0:W4:Y:S02]  /*0770*/  @!P0 LDG.E.EL R2, desc[UR4][R26.64] ;  /* 0x000000041a028981 */ /* 0x000124000c2e1900 */
[----:B0-----:R-:W0:Y:S02]  /*0780*/  LDC.64 R26, c[0x0][0x248] ;  /* 0x00009200ff1a7b82 */ /* 0x001e240000000a00 */
[----:B0-----:R-:W-:Y:S01]  /*0790*/  IMAD.WIDE R26, R5, 0x4, R26 ;  /* 0x00000004051a7825 */ /* 0x001fe200078e021a */
[----:B--2---:R-:W-:Y:S02]  /*07a0*/  SEL R12, R12, RZ, P1 ;  /* 0x000000ff0c0c7207 */ /* 0x004fe40000800000 */
[----:B------:R-:W-:-:S02]  /*07b0*/  SEL R13, R13, RZ, P1 ;  /* 0x000000ff0d0d7207 */ /* 0x000fc40000800000 */
[----:B------:R-:W-:Y:S02]  /*07c0*/  SEL R15, R15, RZ, P1 ;  /* 0x000000ff0f0f7207 */ /* 0x000fe40000800000 */
[----:B------:R-:W-:Y:S02]  /*07d0*/  SEL R14, R14, RZ, P1 ;  /* 0x000000ff0e0e7207 */ /* 0x000fe40000800000 */
[----:B---3--:R-:W-:Y:S02]  /*07e0*/  @P3 SEL R12, R8, RZ, P2 ;  /* 0x000000ff080c3207 */ /* 0x008fe40001000000 */
[----:B------:R-:W-:Y:S02]  /*07f0*/  @P3 SEL R13, R9, RZ, P2 ;  /* 0x000000ff090d3207 */ /* 0x000fe40001000000 */
[----:B------:R-:W0:Y:S01]  /*0800*/  LDC.64 R8, c[0x0][0x240] ;  /* 0x00009000ff087b82 */ /* 0x000e220000000a00 */
[----:B------:R-:W-:Y:S02]  /*0810*/  @P3 SEL R15, R11, RZ, P2 ;  /* 0x000000ff0b0f3207 */ /* 0x000fe40001000000 */
[----:B------:R-:W-:Y:S01]  /*0820*/  @P3 SEL R14, R10, RZ, P2 ;  /* 0x000000ff0a0e3207 */ /* 0x000fe20001000000 */
[----:B------:R-:W-:Y:S01]  /*0830*/  FADD R21, R12, -R21 ;  /* 0x800000150c157221 */ /* 0x000fe20000000000 */
[----:B------:R-:W-:Y:S01]  /*0840*/  FADD R11, R13, -R16 ;  /* 0x800000100d0b7221 */ /* 0x000fe20000000000 */
[----:B-----5:R-:W-:-:S02]  /*0850*/  FADD R6, R15, -R6 ;  /* 0x800000060f067221 */ /* 0x020fc40000000000 */
[----:B------:R-:W-:Y:S01]  /*0860*/  FADD R17, R14, -R17 ;  /* 0x800000110e117221 */ /* 0x000fe20000000000 */
[----:B------:R-:W-:Y:S01]  /*0870*/  FMUL R24, R24, R21 ;  /* 0x0000001518187220 */ /* 0x000fe20000400000 */
[----:B------:R-:W-:Y:S01]  /*0880*/  FMUL R25, R25, R6 ;  /* 0x0000000619197220 */ /* 0x000fe20000400000 */
[----:B------:R-:W-:Y:S01]  /*0890*/  FMUL R11, R20, R11 ;  /* 0x0000000b140b7220 */ /* 0x000fe20000400000 */
[----:B------:R-:W-:Y:S02]  /*08a0*/  FMUL R17, R22, R17 ;  /* 0x0000001116117220 */ /* 0x000fe40000400000 */
[----:B----4-:R-:W-:Y:S02]  /*08b0*/  FFMA R4, R25, R23, R4 ;  /* 0x0000001719047223 */ /* 0x010fe40000000004 */
[----:B------:R-:W-:Y:S01]  /*08c0*/  FFMA R0, R17, R19, R0 ;  /* 0x0000001311007223 */ /* 0x000fe20000000000 */
[----:B------:R-:W-:Y:S01]  /*08d0*/  FFMA R3, R24, R18, R3 ;  /* 0x0000001218037223 */ /* 0x000fe20000000003 */
[----:B0-----:R-:W-:-:S04]  /*08e0*/  IMAD.WIDE R8, R5, 0x4, R8 ;  /* 0x0000000405087825 */ /* 0x001fc800078e0208 */
[----:B------:R-:W-:Y:S01]  /*08f0*/  FFMA R2, R11, R7, R2 ;  /* 0x000000070b027223 */ /* 0x000fe20000000002 */
[----:B------:R-:W-:Y:S01]  /*0900*/  FSETP.GEU.AND P1, PT, R4, RZ, PT ;  /* 0x000000ff0400720b */ /* 0x000fe20003f2e000 */
[----:B------:R0:W-:Y:S01]  /*0910*/  @!P0 STG.E.128 desc[UR4][R8.64], R12 ;  /* 0x0000000c08008986 */ /* 0x0001e2000c101d04 */
[----:B------:R-:W-:Y:S02]  /*0920*/  FSETP.GEU.AND P2, PT, R0, RZ, PT ;  /* 0x000000ff0000720b */ /* 0x000fe40003f4e000 */
[----:B------:R-:W-:Y:S02]  /*0930*/  FSETP.GEU.AND P3, PT, R2, RZ, PT ;  /* 0x000000ff0200720b */ /* 0x000fe40003f6e000 */
[----:B------:R-:W-:Y:S02]  /*0940*/  FSETP.GEU.AND P4, PT, R3, RZ, PT ;  /* 0x000000ff0300720b */ /* 0x000fe40003f8e000 */
[----:B------:R-:W-:Y:S02]  /*0950*/  SEL R7, R4, RZ, P1 ;  /* 0x000000ff04077207 */ /* 0x000fe40000800000 */
[----:B------:R-:W-:-:S02]  /*0960*/  SEL R6, R0, RZ, P2 ;  /* 0x000000ff00067207 */ /* 0x000fc40001000000 */
[----:B------:R-:W-:Y:S02]  /*0970*/  SEL R5, R2, RZ, P3 ;  /* 0x000000ff02057207 */ /* 0x000fe40001800000 */
[----:B------:R-:W-:Y:S01]  /*0980*/  SEL R4, R3, RZ, P4 ;  /* 0x000000ff03047207 */ /* 0x000fe20002000000 */
[----:B0-----:R-:W-:Y:S06]  /*0990*/  @P0 EXIT ;  /* 0x000000000000094d */ /* 0x001fec0003800000 */
[----:B------:R-:W-:Y:S01]  /*09a0*/  STG.E.128 desc[UR4][R26.64], R4 ;  /* 0x000000041a007986 */ /* 0x000fe2000c101d04 */
[----:B------:R-:W-:Y:S05]  /*09b0*/  EXIT ;  /* 0x000000000000794d */ /* 0x000fea0003800000 */
.L_x_0:
[----:B------:R-:W-:-:S00]  /*09c0*/  BRA `(.L_x_0) ;  /* 0xfffffffc00fc7947 */ /* 0x000fc0000383ffff */
[----:B------:R-:W-:-:S00]  /*09d0*/  NOP ;  /* 0x0000000000007918 */ /* 0x000fc00000000000 */
        /* <DEDUP_REMOVED lines=10> */
.L_x_1:


//--------------------- .nv.global.init           --------------------------
	.section	.nv.global.init,"aw",@progbits
.nv.global.init:
	.type		_$_str,@object
	.size		_$_str,(_$_str_$_2 - _$_str)
_$_str:
        /*0000*/ 	.byte	0x5f, 0x5f, 0x43, 0x55, 0x44, 0x41, 0x5f, 0x46, 0x54, 0x5a, 0x00
	.type		_$_str_$_2,@object
	.size		_$_str_$_2,(.L_1 - _$_str_$_2)
_$_str_$_2:
        /*000b*/ 	.byte	0x5f, 0x5f, 0x43, 0x55, 0x44, 0x41, 0x5f, 0x50, 0x52, 0x45, 0x43, 0x5f, 0x53, 0x51, 0x52, 0x54
        /*001b*/ 	.byte	0x00
.L_1:


//--------------------- .nv.constant0.triton_poi_fused__native_batch_norm_legit_no_training_cat_relu_38 --------------------------
	.section	.nv.constant0.triton_poi_fused__native_batch_norm_legit_no_training_cat_relu_38,"a",@progbits
	.sectionflags	@""
	.align	4
.nv.constant0.triton_poi_fused__native_batch_norm_legit_no_training_cat_relu_38:
	.zero		596
